//
// Generated by NVIDIA NVVM Compiler
//
// Compiler Build ID: CL-36424714
// Cuda compilation tools, release 13.0, V13.0.88
// Based on NVVM 20.0.0
//

.version 9.0
.target sm_100
.address_size 64

	// .globl	_Z22computeHistogramKernelPKiPiii
.extern .shared .align 16 .b8 shared_array[];

.visible .entry _Z22computeHistogramKernelPKiPiii(
	.param .u64 .ptr .align 1 _Z22computeHistogramKernelPKiPiii_param_0,
	.param .u64 .ptr .align 1 _Z22computeHistogramKernelPKiPiii_param_1,
	.param .u32 _Z22computeHistogramKernelPKiPiii_param_2,
	.param .u32 _Z22computeHistogramKernelPKiPiii_param_3
)
{
	.reg .pred 	%p<23>;
	.reg .b32 	%r<174>;
	.reg .b64 	%rd<9>;

	ld.param.u64 	%rd1, [_Z22computeHistogramKernelPKiPiii_param_0];
	ld.param.u64 	%rd2, [_Z22computeHistogramKernelPKiPiii_param_1];
	ld.param.u32 	%r59, [_Z22computeHistogramKernelPKiPiii_param_2];
	ld.param.u32 	%r60, [_Z22computeHistogramKernelPKiPiii_param_3];
	mov.u32 	%r1, %tid.x;
	mov.u32 	%r61, %ctaid.x;
	mov.u32 	%r2, %ntid.x;
	mad.lo.s32 	%r3, %r61, %r2, %r1;
	shr.u32 	%r62, %r1, 5;
	and.b32  	%r156, %r1, 31;
	shr.u32 	%r5, %r2, 5;
	mul.lo.s32 	%r6, %r60, %r62;
	shl.b32 	%r63, %r6, 2;
	mov.u32 	%r64, shared_array;
	add.s32 	%r7, %r64, %r63;
	setp.ge.s32 	%p1, %r156, %r60;
	@%p1 bra 	$L__BB0_13;
	not.b32 	%r65, %r156;
	add.s32 	%r66, %r60, %r65;
	shr.u32 	%r67, %r66, 5;
	add.s32 	%r8, %r67, 1;
	and.b32  	%r9, %r8, 15;
	setp.lt.u32 	%p2, %r66, 480;
	@%p2 bra 	$L__BB0_4;
	and.b32  	%r68, %r8, 268435440;
	neg.s32 	%r154, %r68;
	shl.b32 	%r70, %r156, 2;
	add.s32 	%r71, %r63, %r70;
	add.s32 	%r73, %r71, %r64;
	add.s32 	%r153, %r73, 1024;
$L__BB0_3:
	.pragma "nounroll";
	mov.b32 	%r74, 0;
	st.shared.u32 	[%r153+-1024], %r74;
	st.shared.u32 	[%r153+-896], %r74;
	st.shared.u32 	[%r153+-768], %r74;
	st.shared.u32 	[%r153+-640], %r74;
	st.shared.u32 	[%r153+-512], %r74;
	st.shared.u32 	[%r153+-384], %r74;
	st.shared.u32 	[%r153+-256], %r74;
	st.shared.u32 	[%r153+-128], %r74;
	st.shared.u32 	[%r153], %r74;
	st.shared.u32 	[%r153+128], %r74;
	st.shared.u32 	[%r153+256], %r74;
	st.shared.u32 	[%r153+384], %r74;
	st.shared.u32 	[%r153+512], %r74;
	st.shared.u32 	[%r153+640], %r74;
	st.shared.u32 	[%r153+768], %r74;
	st.shared.u32 	[%r153+896], %r74;
	add.s32 	%r156, %r156, 512;
	add.s32 	%r154, %r154, 16;
	add.s32 	%r153, %r153, 2048;
	setp.ne.s32 	%p3, %r154, 0;
	@%p3 bra 	$L__BB0_3;
$L__BB0_4:
	setp.eq.s32 	%p4, %r9, 0;
	@%p4 bra 	$L__BB0_13;
	and.b32  	%r19, %r8, 7;
	setp.lt.u32 	%p5, %r9, 8;
	@%p5 bra 	$L__BB0_7;
	shl.b32 	%r75, %r156, 2;
	add.s32 	%r76, %r7, %r75;
	mov.b32 	%r77, 0;
	st.shared.u32 	[%r76], %r77;
	st.shared.u32 	[%r76+128], %r77;
	st.shared.u32 	[%r76+256], %r77;
	st.shared.u32 	[%r76+384], %r77;
	st.shared.u32 	[%r76+512], %r77;
	st.shared.u32 	[%r76+640], %r77;
	st.shared.u32 	[%r76+768], %r77;
	st.shared.u32 	[%r76+896], %r77;
	add.s32 	%r156, %r156, 256;
$L__BB0_7:
	setp.eq.s32 	%p6, %r19, 0;
	@%p6 bra 	$L__BB0_13;
	and.b32  	%r22, %r8, 3;
	setp.lt.u32 	%p7, %r19, 4;
	@%p7 bra 	$L__BB0_10;
	shl.b32 	%r78, %r156, 2;
	add.s32 	%r79, %r7, %r78;
	mov.b32 	%r80, 0;
	st.shared.u32 	[%r79], %r80;
	st.shared.u32 	[%r79+128], %r80;
	st.shared.u32 	[%r79+256], %r80;
	st.shared.u32 	[%r79+384], %r80;
	add.s32 	%r156, %r156, 128;
$L__BB0_10:
	setp.eq.s32 	%p8, %r22, 0;
	@%p8 bra 	$L__BB0_13;
	shl.b32 	%r82, %r156, 2;
	add.s32 	%r83, %r63, %r82;
	add.s32 	%r160, %r64, %r83;
	neg.s32 	%r159, %r22;
$L__BB0_12:
	.pragma "nounroll";
	mov.b32 	%r85, 0;
	st.shared.u32 	[%r160], %r85;
	add.s32 	%r160, %r160, 128;
	add.s32 	%r159, %r159, 1;
	setp.ne.s32 	%p9, %r159, 0;
	@%p9 bra 	$L__BB0_12;
$L__BB0_13:
	bar.sync 	0;
	setp.ge.s32 	%p10, %r3, %r59;
	@%p10 bra 	$L__BB0_16;
	cvta.to.global.u64 	%rd3, %rd1;
	mul.wide.s32 	%rd4, %r3, 4;
	add.s64 	%rd5, %rd3, %rd4;
	ld.global.u32 	%r31, [%rd5];
	setp.lt.s32 	%p11, %r31, 0;
	setp.ge.s32 	%p12, %r31, %r60;
	or.pred  	%p13, %p11, %p12;
	@%p13 bra 	$L__BB0_16;
	shl.b32 	%r86, %r31, 2;
	add.s32 	%r87, %r7, %r86;
	atom.shared.add.u32 	%r88, [%r87], 1;
$L__BB0_16:
	bar.sync 	0;
	setp.ge.s32 	%p14, %r1, %r60;
	@%p14 bra 	$L__BB0_30;
	setp.lt.u32 	%p15, %r2, 32;
	mov.b32 	%r173, 0;
	@%p15 bra 	$L__BB0_29;
	add.s32 	%r92, %r5, -1;
	and.b32  	%r32, %r5, 7;
	setp.lt.u32 	%p16, %r92, 7;
	mov.b32 	%r168, 0;
	mov.u32 	%r173, %r168;
	@%p16 bra 	$L__BB0_21;
	and.b32  	%r168, %r5, 56;
	and.b32  	%r95, %r5, 134217720;
	neg.s32 	%r162, %r95;
	shl.b32 	%r97, %r1, 2;
	add.s32 	%r98, %r63, %r97;
	add.s32 	%r161, %r64, %r98;
	shl.b32 	%r36, %r60, 5;
	shl.b32 	%r37, %r60, 2;
	mov.b32 	%r173, 0;
$L__BB0_20:
	.pragma "nounroll";
	ld.shared.u32 	%r100, [%r161];
	add.s32 	%r101, %r100, %r173;
	add.s32 	%r102, %r161, %r37;
	ld.shared.u32 	%r103, [%r102];
	add.s32 	%r104, %r103, %r101;
	add.s32 	%r105, %r102, %r37;
	ld.shared.u32 	%r106, [%r105];
	add.s32 	%r107, %r106, %r104;
	add.s32 	%r108, %r105, %r37;
	ld.shared.u32 	%r109, [%r108];
	add.s32 	%r110, %r109, %r107;
	add.s32 	%r111, %r108, %r37;
	ld.shared.u32 	%r112, [%r111];
	add.s32 	%r113, %r112, %r110;
	add.s32 	%r114, %r111, %r37;
	ld.shared.u32 	%r115, [%r114];
	add.s32 	%r116, %r115, %r113;
	add.s32 	%r117, %r114, %r37;
	ld.shared.u32 	%r118, [%r117];
	add.s32 	%r119, %r118, %r116;
	add.s32 	%r120, %r117, %r37;
	ld.shared.u32 	%r121, [%r120];
	add.s32 	%r173, %r121, %r119;
	add.s32 	%r162, %r162, 8;
	add.s32 	%r161, %r161, %r36;
	setp.ne.s32 	%p17, %r162, 0;
	@%p17 bra 	$L__BB0_20;
$L__BB0_21:
	setp.eq.s32 	%p18, %r32, 0;
	@%p18 bra 	$L__BB0_29;
	setp.lt.u32 	%p19, %r32, 4;
	@%p19 bra 	$L__BB0_24;
	mad.lo.s32 	%r123, %r168, %r60, %r1;
	shl.b32 	%r124, %r123, 2;
	add.s32 	%r125, %r7, %r124;
	ld.shared.u32 	%r126, [%r125];
	add.s32 	%r127, %r126, %r173;
	shl.b32 	%r128, %r60, 2;
	add.s32 	%r129, %r125, %r128;
	ld.shared.u32 	%r130, [%r129];
	add.s32 	%r131, %r130, %r127;
	add.s32 	%r132, %r129, %r128;
	ld.shared.u32 	%r133, [%r132];
	add.s32 	%r134, %r133, %r131;
	add.s32 	%r135, %r132, %r128;
	ld.shared.u32 	%r136, [%r135];
	add.s32 	%r173, %r136, %r134;
	add.s32 	%r168, %r168, 4;
$L__BB0_24:
	and.b32  	%r138, %r5, 3;
	setp.eq.s32 	%p20, %r138, 0;
	@%p20 bra 	$L__BB0_29;
	setp.eq.s32 	%p21, %r138, 1;
	@%p21 bra 	$L__BB0_27;
	mad.lo.s32 	%r139, %r168, %r60, %r1;
	shl.b32 	%r140, %r139, 2;
	add.s32 	%r141, %r7, %r140;
	ld.shared.u32 	%r142, [%r141];
	add.s32 	%r143, %r142, %r173;
	shl.b32 	%r144, %r60, 2;
	add.s32 	%r145, %r141, %r144;
	ld.shared.u32 	%r146, [%r145];
	add.s32 	%r173, %r146, %r143;
	add.s32 	%r168, %r168, 2;
$L__BB0_27:
	and.b32  	%r147, %r2, 32;
	setp.eq.s32 	%p22, %r147, 0;
	@%p22 bra 	$L__BB0_29;
	mad.lo.s32 	%r148, %r168, %r60, %r1;
	shl.b32 	%r149, %r148, 2;
	add.s32 	%r150, %r7, %r149;
	ld.shared.u32 	%r151, [%r150];
	add.s32 	%r173, %r151, %r173;
$L__BB0_29:
	cvta.to.global.u64 	%rd6, %rd2;
	mul.wide.u32 	%rd7, %r1, 4;
	add.s64 	%rd8, %rd6, %rd7;
	atom.global.add.u32 	%r152, [%rd8], %r173;
$L__BB0_30:
	ret;

}


// ===== COMPILED SASS (sm_100) =====

	.target	sm_100

	.elftype	@"ET_EXEC"


//--------------------- .note.nv.tkinfo           --------------------------
	.section	.note.nv.tkinfo,"",@"SHT_NOTE"
	.sectionflags	@"SHF_NOTE_NV_TKINFO"
	.tkinfo
        /*0018*/ 	.word	0x00000002
        /*0030*/ 	.string	""
        /*0030*/ 	.string	"ptxas"
        /*0030*/ 	.string	"Cuda compilation tools, release 13.0, V13.0.88"
        /*0030*/ 	.string	"Build cuda_13.0.r13.0/compiler.36424714_0"
        /*0030*/ 	.string	"-arch sm_100 -m 64 "



//--------------------- .note.nv.cuinfo           --------------------------
	.section	.note.nv.cuinfo,"",@"SHT_NOTE"
	.sectionflags	@"SHF_NOTE_NV_CUINFO"
        /*0018*/ 	.short	0x0002
        /*001a*/ 	.short	0x0064
        /*001c*/ 	.short	0x0082
	.zero		2


//--------------------- .nv.info                  --------------------------
	.section	.nv.info,"",@"SHT_CUDA_INFO"
	.align	4


	//----- nvinfo : EIATTR_REGCOUNT
	.align		4
        /*0000*/ 	.byte	0x04, 0x2f
        /*0002*/ 	.short	(.L_1 - .L_0)
	.align		4
.L_0:
        /*0004*/ 	.word	index@(_Z22computeHistogramKernelPKiPiii)
        /*0008*/ 	.word	0x00000017


	//----- nvinfo : EIATTR_FRAME_SIZE
	.align		4
.L_1:
        /*000c*/ 	.byte	0x04, 0x11
        /*000e*/ 	.short	(.L_3 - .L_2)
	.align		4
.L_2:
        /*0010*/ 	.word	index@(_Z22computeHistogramKernelPKiPiii)
        /*0014*/ 	.word	0x00000000


	//----- nvinfo : EIATTR_MIN_STACK_SIZE
	.align		4
.L_3:
        /*0018*/ 	.byte	0x04, 0x12
        /*001a*/ 	.short	(.L_5 - .L_4)
	.align		4
.L_4:
        /*001c*/ 	.word	index@(_Z22computeHistogramKernelPKiPiii)
        /*0020*/ 	.word	0x00000000
.L_5:


//--------------------- .nv.compat                --------------------------
	.section	.nv.compat,"",@"SHT_CUDA_COMPAT_INFO"
	.align	4
        /*0000*/ 	.byte	0x02, 0x09, 0x00, 0x00, 0x02, 0x02, 0x01, 0x00, 0x02, 0x05, 0x05, 0x00, 0x03, 0x07, 0x01, 0x01
        /*0010*/ 	.byte	0x02, 0x03, 0x00, 0x00, 0x02, 0x06, 0x01, 0x00, 0x04, 0x0b, 0x08, 0x00, 0x09, 0x00, 0x00, 0x00
        /*0020*/ 	.byte	0x00, 0x00, 0x00, 0x00


//--------------------- .nv.info._Z22computeHistogramKernelPKiPiii --------------------------
	.section	.nv.info._Z22computeHistogramKernelPKiPiii,"",@"SHT_CUDA_INFO"
	.sectionflags	@""
	.align	4


	//----- nvinfo : EIATTR_CUDA_API_VERSION
	.align		4
        /*0000*/ 	.byte	0x04, 0x37
        /*0002*/ 	.short	(.L_7 - .L_6)
.L_6:
        /*0004*/ 	.word	0x00000082


	//----- nvinfo : EIATTR_KPARAM_INFO
	.align		4
.L_7:
        /*0008*/ 	.byte	0x04, 0x17
        /*000a*/ 	.short	(.L_9 - .L_8)
.L_8:
        /*000c*/ 	.word	0x00000000
        /*0010*/ 	.short	0x0003
        /*0012*/ 	.short	0x0014
        /*0014*/ 	.byte	0x00, 0xf0, 0x11, 0x00


	//----- nvinfo : EIATTR_KPARAM_INFO
	.align		4
.L_9:
        /*0018*/ 	.byte	0x04, 0x17
        /*001a*/ 	.short	(.L_11 - .L_10)
.L_10:
        /*001c*/ 	.word	0x00000000
        /*0020*/ 	.short	0x0002
        /*0022*/ 	.short	0x0010
        /*0024*/ 	.byte	0x00, 0xf0, 0x11, 0x00


	//----- nvinfo : EIATTR_KPARAM_INFO
	.align		4
.L_11:
        /*0028*/ 	.byte	0x04, 0x17
        /*002a*/ 	.short	(.L_13 - .L_12)
.L_12:
        /*002c*/ 	.word	0x00000000
        /*0030*/ 	.short	0x0001
        /*0032*/ 	.short	0x0008
        /*0034*/ 	.byte	0x00, 0xf5, 0x21, 0x00


	//----- nvinfo : EIATTR_KPARAM_INFO
	.align		4
.L_13:
        /*0038*/ 	.byte	0x04, 0x17
        /*003a*/ 	.short	(.L_15 - .L_14)
.L_14:
        /*003c*/ 	.word	0x00000000
        /*0040*/ 	.short	0x0000
        /*0042*/ 	.short	0x0000
        /*0044*/ 	.byte	0x00, 0xf5, 0x21, 0x00


	//----- nvinfo : EIATTR_SPARSE_MMA_MASK
	.align		4
.L_15:
        /*0048*/ 	.byte	0x03, 0x50
        /*004a*/ 	.short	0x0000


	//----- nvinfo : EIATTR_MAXREG_COUNT
	.align		4
        /*004c*/ 	.byte	0x03, 0x1b
        /*004e*/ 	.short	0x00ff


	//----- nvinfo : EIATTR_NUM_BARRIERS
	.align		4
        /*0050*/ 	.byte	0x02, 0x4c
        /*0052*/ 	.byte	0x01
	.zero		1


	//----- nvinfo : EIATTR_MERCURY_ISA_VERSION
	.align		4
        /*0054*/ 	.byte	0x03, 0x5f
        /*0056*/ 	.short	0x0101


	//----- nvinfo : EIATTR_VRC_CTA_INIT_COUNT
	.align		4
        /*0058*/ 	.byte	0x02, 0x4a
	.zero		1
	.zero		1


	//----- nvinfo : EIATTR_EXIT_INSTR_OFFSETS
	.align		4
        /*005c*/ 	.byte	0x04, 0x1c
        /*005e*/ 	.short	(.L_17 - .L_16)


	//   ....[0]....
.L_16:
        /*0060*/ 	.word	0x00000690


	//   ....[1]....
        /*0064*/ 	.word	0x00000b40


	//----- nvinfo : EIATTR_CRS_STACK_SIZE
	.align		4
.L_17:
        /*0068*/ 	.byte	0x04, 0x1e
        /*006a*/ 	.short	(.L_19 - .L_18)
.L_18:
        /*006c*/ 	.word	0x00000000


	//----- nvinfo : EIATTR_CBANK_PARAM_SIZE
	.align		4
.L_19:
        /*0070*/ 	.byte	0x03, 0x19
        /*0072*/ 	.short	0x0018


	//----- nvinfo : EIATTR_PARAM_CBANK
	.align		4
        /*0074*/ 	.byte	0x04, 0x0a
        /*0076*/ 	.short	(.L_21 - .L_20)
	.align		4
.L_20:
        /*0078*/ 	.word	index@(.nv.constant0._Z22computeHistogramKernelPKiPiii)
        /*007c*/ 	.short	0x0380
        /*007e*/ 	.short	0x0018


	//----- nvinfo : EIATTR_SW_WAR
	.align		4
.L_21:
        /*0080*/ 	.byte	0x04, 0x36
        /*0082*/ 	.short	(.L_23 - .L_22)
.L_22:
        /*0084*/ 	.word	0x00000008
.L_23:


//--------------------- .nv.callgraph             --------------------------
	.section	.nv.callgraph,"",@"SHT_CUDA_CALLGRAPH"
	.align	4
	.sectionentsize	8
	.align		4
        /*0000*/ 	.word	0x00000000
	.align		4
        /*0004*/ 	.word	0xffffffff
	.align		4
        /*0008*/ 	.word	0x00000000
	.align		4
        /*000c*/ 	.word	0xfffffffe
	.align		4
        /*0010*/ 	.word	0x00000000
	.align		4
        /*0014*/ 	.word	0xfffffffd
	.align		4
        /*0018*/ 	.word	0x00000000
	.align		4
        /*001c*/ 	.word	0xfffffffc


//--------------------- .text._Z22computeHistogramKernelPKiPiii --------------------------
	.section	.text._Z22computeHistogramKernelPKiPiii,"ax",@progbits
	.align	128
        .global         _Z22computeHistogramKernelPKiPiii
        .type           _Z22computeHistogramKernelPKiPiii,@function
        .size           _Z22computeHistogramKernelPKiPiii,(.L_x_16 - _Z22computeHistogramKernelPKiPiii)
        .other          _Z22computeHistogramKernelPKiPiii,@"STO_CUDA_ENTRY STV_DEFAULT"
_Z22computeHistogramKernelPKiPiii:
.text._Z22computeHistogramKernelPKiPiii:
[----:B------:R-:W-:Y:S01]  /*0000*/  LDC R1, c[0x0][0x37c] ;  /* 0x0000df00ff017b82 */ /* 0x000fe20000000800 */
[----:B------:R-:W0:Y:S07]  /*0010*/  S2R R0, SR_TID.X ;  /* 0x0000000000007919 */ /* 0x000e2e0000002100 */
[----:B------:R-:W1:Y:S01]  /*0020*/  LDC R5, c[0x0][0x394] ;  /* 0x0000e500ff057b82 */ /* 0x000e620000000800 */
[----:B------:R-:W-:Y:S01]  /*0030*/  MOV R4, 0x400 ;  /* 0x0000040000047802 */ /* 0x000fe20000000f00 */
[----:B------:R-:W-:Y:S01]  /*0040*/  BSSY.RECONVERGENT B0, `(.L_x_0) ;  /* 0x0000053000007945 */ /* 0x000fe20003800200 */
[----:B------:R-:W2:Y:S05]  /*0050*/  S2R R7, SR_CgaCtaId ;  /* 0x0000000000077919 */ /* 0x000eaa0000008800 */
[----:B------:R-:W3:Y:S08]  /*0060*/  S2UR UR4, SR_CTAID.X ;  /* 0x00000000000479c3 */ /* 0x000ef00000002500 */
[----:B------:R-:W3:Y:S01]  /*0070*/  LDC R3, c[0x0][0x360] ;  /* 0x0000d800ff037b82 */ /* 0x000ee20000000800 */
[----:B0-----:R-:W-:-:S02]  /*0080*/  LOP3.LUT R6, R0, 0x1f, RZ, 0xc0, !PT ;  /* 0x0000001f00067812 */ /* 0x001fc400078ec0ff */
[----:B------:R-:W-:Y:S02]  /*0090*/  SHF.R.U32.HI R2, RZ, 0x5, R0 ;  /* 0x00000005ff027819 */ /* 0x000fe40000011600 */
[----:B-1----:R-:W-:-:S03]  /*00a0*/  ISETP.GE.AND P0, PT, R6, R5, PT ;  /* 0x000000050600720c */ /* 0x002fc60003f06270 */
[----:B------:R-:W-:Y:S01]  /*00b0*/  IMAD R9, R2, R5, RZ ;  /* 0x0000000502097224 */ /* 0x000fe200078e02ff */
[----:B--2---:R-:W-:Y:S01]  /*00c0*/  LEA R2, R7, R4, 0x18 ;  /* 0x0000000407027211 */ /* 0x004fe200078ec0ff */
[----:B---3--:R-:W-:Y:S02]  /*00d0*/  IMAD R11, R3, UR4, R0 ;  /* 0x00000004030b7c24 */ /* 0x008fe4000f8e0200 */
[----:B------:R-:W-:-:S04]  /*00e0*/  IMAD.SHL.U32 R9, R9, 0x4, RZ ;  /* 0x0000000409097824 */ /* 0x000fc800078e00ff */
[----:B------:R-:W-:Y:S02]  /*00f0*/  IMAD.IADD R4, R9, 0x1, R2 ;  /* 0x0000000109047824 */ /* 0x000fe400078e0202 */
[----:B------:R-:W-:Y:S05]  /*0100*/  @P0 BRA `(.L_x_1) ;  /* 0x0000000400180947 */ /* 0x000fea0003800000 */
[----:B------:R-:W-:Y:S01]  /*0110*/  LOP3.LUT R8, RZ, R6, RZ, 0x33, !PT ;  /* 0x00000006ff087212 */ /* 0x000fe200078e33ff */
[----:B------:R-:W-:Y:S04]  /*0120*/  BSSY.RECONVERGENT B1, `(.L_x_2) ;  /* 0x0000020000017945 */ /* 0x000fe80003800200 */
[----:B------:R-:W-:-:S05]  /*0130*/  IMAD.IADD R8, R8, 0x1, R5 ;  /* 0x0000000108087824 */ /* 0x000fca00078e0205 */
[C---:B------:R-:W-:Y:S02]  /*0140*/  ISETP.GE.U32.AND P1, PT, R8.reuse, 0x1e0, PT ;  /* 0x000001e00800780c */ /* 0x040fe40003f26070 */
[----:B------:R-:W-:-:S04]  /*0150*/  LEA.HI R10, R8, 0x1, RZ, 0x1b ;  /* 0x00000001080a7811 */ /* 0x000fc800078fd8ff */
[----:B------:R-:W-:-:S04]  /*0160*/  LOP3.LUT R12, R10, 0xf, RZ, 0xc0, !PT ;  /* 0x0000000f0a0c7812 */ /* 0x000fc800078ec0ff */
[----:B------:R-:W-:-:S03]  /*0170*/  ISETP.NE.AND P0, PT, R12, RZ, PT ;  /* 0x000000ff0c00720c */ /* 0x000fc60003f05270 */
[----:B------:R-:W-:Y:S10]  /*0180*/  @!P1 BRA `(.L_x_3) ;  /* 0x0000000000649947 */ /* 0x000ff40003800000 */
[----:B------:R-:W-:Y:S01]  /*0190*/  IMAD R13, R6, 0x4, R9 ;  /* 0x00000004060d7824 */ /* 0x000fe200078e0209 */
[----:B------:R-:W-:-:S04]  /*01a0*/  LOP3.LUT R7, R10, 0xffffff0, RZ, 0xc0, !PT ;  /* 0x0ffffff00a077812 */ /* 0x000fc800078ec0ff */
[----:B------:R-:W-:Y:S01]  /*01b0*/  IADD3 R13, PT, PT, R13, 0x400, R2 ;  /* 0x000004000d0d7810 */ /* 0x000fe20007ffe002 */
[----:B------:R-:W-:-:S07]  /*01c0*/  IMAD.MOV R7, RZ, RZ, -R7 ;  /* 0x000000ffff077224 */ /* 0x000fce00078e0a07 */
.L_x_4:
[----:B------:R-:W-:Y:S01]  /*01d0*/  VIADD R7, R7, 0x10 ;  /* 0x0000001007077836 */ /* 0x000fe20000000000 */
[----:B------:R-:W-:Y:S01]  /*01e0*/  STS [R13+-0x400], RZ ;  /* 0xfffc00ff0d007388 */ /* 0x000fe20000000800 */
[----:B------:R-:W-:-:S03]  /*01f0*/  VIADD R6, R6, 0x200 ;  /* 0x0000020006067836 */ /* 0x000fc60000000000 */
[----:B------:R-:W-:Y:S01]  /*0200*/  ISETP.NE.AND P1, PT, R7, RZ, PT ;  /* 0x000000ff0700720c */ /* 0x000fe20003f25270 */
[----:B------:R-:W-:Y:S04]  /*0210*/  STS [R13+-0x380], RZ ;  /* 0xfffc80ff0d007388 */ /* 0x000fe80000000800 */
[----:B------:R-:W-:Y:S04]  /*0220*/  STS [R13+-0x300], RZ ;  /* 0xfffd00ff0d007388 */ /* 0x000fe80000000800 */
[----:B------:R-:W-:Y:S04]  /*0230*/  STS [R13+-0x280], RZ ;  /* 0xfffd80ff0d007388 */ /* 0x000fe80000000800 */
[----:B------:R-:W-:Y:S04]  /*0240*/  STS [R13+-0x200], RZ ;  /* 0xfffe00ff0d007388 */ /* 0x000fe80000000800 */
[----:B------:R-:W-:Y:S04]  /*0250*/  STS [R13+-0x180], RZ ;  /* 0xfffe80ff0d007388 */ /* 0x000fe80000000800 */
[----:B------:R-:W-:Y:S04]  /*0260*/  STS [R13+-0x100], RZ ;  /* 0xffff00ff0d007388 */ /* 0x000fe80000000800 */
[----:B------:R-:W-:Y:S04]  /*0270*/  STS [R13+-0x80], RZ ;  /* 0xffff80ff0d007388 */ /* 0x000fe80000000800 */
[----:B------:R-:W-:Y:S04]  /*0280*/  STS [R13], RZ ;  /* 0x000000ff0d007388 */ /* 0x000fe80000000800 */
[----:B------:R-:W-:Y:S04]  /*0290*/  STS [R13+0x80], RZ ;  /* 0x000080ff0d007388 */ /* 0x000fe80000000800 */
[----:B------:R-:W-:Y:S04]  /*02a0*/  STS [R13+0x100], RZ ;  /* 0x000100ff0d007388 */ /* 0x000fe80000000800 */
[----:B------:R-:W-:Y:S04]  /*02b0*/  STS [R13+0x180], RZ ;  /* 0x000180ff0d007388 */ /* 0x000fe80000000800 */
[----:B------:R-:W-:Y:S04]  /*02c0*/  STS [R13+0x200], RZ ;  /* 0x000200ff0d007388 */ /* 0x000fe80000000800 */
[----:B------:R-:W-:Y:S04]  /*02d0*/  STS [R13+0x280], RZ ;  /* 0x000280ff0d007388 */ /* 0x000fe80000000800 */
[----:B------:R-:W-:Y:S04]  /*02e0*/  STS [R13+0x300], RZ ;  /* 0x000300ff0d007388 */ /* 0x000fe80000000800 */
[----:B------:R0:W-:Y:S02]  /*02f0*/  STS [R13+0x380], RZ ;  /* 0x000380ff0d007388 */ /* 0x0001e40000000800 */
[----:B0-----:R-:W-:Y:S01]  /*0300*/  IADD3 R13, PT, PT, R13, 0x800, RZ ;  /* 0x000008000d0d7810 */ /* 0x001fe20007ffe0ff */
[----:B------:R-:W-:Y:S06]  /*0310*/  @P1 BRA `(.L_x_4) ;  /* 0xfffffffc00ac1947 */ /* 0x000fec000383ffff */
.L_x_3:
[----:B------:R-:W-:Y:S05]  /*0320*/  BSYNC.RECONVERGENT B1 ;  /* 0x0000000000017941 */ /* 0x000fea0003800200 */
.L_x_2:
[----:B------:R-:W-:Y:S05]  /*0330*/  @!P0 BRA `(.L_x_1) ;  /* 0x00000000008c8947 */ /* 0x000fea0003800000 */
[----:B------:R-:W-:Y:S01]  /*0340*/  ISETP.GE.U32.AND P0, PT, R12, 0x8, PT ;  /* 0x000000080c00780c */ /* 0x000fe20003f06070 */
[----:B------:R-:W-:Y:S01]  /*0350*/  BSSY.RECONVERGENT B1, `(.L_x_5) ;  /* 0x000000e000017945 */ /* 0x000fe20003800200 */
[----:B------:R-:W-:-:S04]  /*0360*/  LOP3.LUT R8, R10, 0x7, RZ, 0xc0, !PT ;  /* 0x000000070a087812 */ /* 0x000fc800078ec0ff */
[----:B------:R-:W-:-:S07]  /*0370*/  ISETP.NE.AND P1, PT, R8, RZ, PT ;  /* 0x000000ff0800720c */ /* 0x000fce0003f25270 */
[----:B------:R-:W-:Y:S06]  /*0380*/  @!P0 BRA `(.L_x_6) ;  /* 0x0000000000288947 */ /* 0x000fec0003800000 */
[C---:B------:R-:W-:Y:S02]  /*0390*/  IMAD R7, R6.reuse, 0x4, R4 ;  /* 0x0000000406077824 */ /* 0x040fe400078e0204 */
[----:B------:R-:W-:-:S03]  /*03a0*/  VIADD R6, R6, 0x100 ;  /* 0x0000010006067836 */ /* 0x000fc60000000000 */
[----:B------:R0:W-:Y:S04]  /*03b0*/  STS [R7], RZ ;  /* 0x000000ff07007388 */ /* 0x0001e80000000800 */
[----:B------:R0:W-:Y:S04]  /*03c0*/  STS [R7+0x80], RZ ;  /* 0x000080ff07007388 */ /* 0x0001e80000000800 */
[----:B------:R0:W-:Y:S04]  /*03d0*/  STS [R7+0x100], RZ ;  /* 0x000100ff07007388 */ /* 0x0001e80000000800 */
[----:B------:R0:W-:Y:S04]  /*03e0*/  STS [R7+0x180], RZ ;  /* 0x000180ff07007388 */ /* 0x0001e80000000800 */
[----:B------:R0:W-:Y:S04]  /*03f0*/  STS [R7+0x200], RZ ;  /* 0x000200ff07007388 */ /* 0x0001e80000000800 */
[----:B------:R0:W-:Y:S04]  /*0400*/  STS [R7+0x280], RZ ;  /* 0x000280ff07007388 */ /* 0x0001e80000000800 */
[----:B------:R0:W-:Y:S04]  /*0410*/  STS [R7+0x300], RZ ;  /* 0x000300ff07007388 */ /* 0x0001e80000000800 */
[----:B------:R0:W-:Y:S02]  /*0420*/  STS [R7+0x380], RZ ;  /* 0x000380ff07007388 */ /* 0x0001e40000000800 */
.L_x_6:
[----:B------:R-:W-:Y:S05]  /*0430*/  BSYNC.RECONVERGENT B1 ;  /* 0x0000000000017941 */ /* 0x000fea0003800200 */
.L_x_5:
[----:B------:R-:W-:Y:S05]  /*0440*/  @!P1 BRA `(.L_x_1) ;  /* 0x0000000000489947 */ /* 0x000fea0003800000 */
[----:B------:R-:W-:Y:S02]  /*0450*/  ISETP.GE.U32.AND P0, PT, R8, 0x4, PT ;  /* 0x000000040800780c */ /* 0x000fe40003f06070 */
[----:B------:R-:W-:-:S04]  /*0460*/  LOP3.LUT R10, R10, 0x3, RZ, 0xc0, !PT ;  /* 0x000000030a0a7812 */ /* 0x000fc800078ec0ff */
[----:B------:R-:W-:-:S07]  /*0470*/  ISETP.NE.AND P1, PT, R10, RZ, PT ;  /* 0x000000ff0a00720c */ /* 0x000fce0003f25270 */
[C---:B0-----:R-:W-:Y:S02]  /*0480*/  @P0 IMAD R7, R6.reuse, 0x4, R4 ;  /* 0x0000000406070824 */ /* 0x041fe400078e0204 */
[----:B------:R-:W-:-:S03]  /*0490*/  @P0 VIADD R6, R6, 0x80 ;  /* 0x0000008006060836 */ /* 0x000fc60000000000 */
[----:B------:R1:W-:Y:S04]  /*04a0*/  @P0 STS [R7], RZ ;  /* 0x000000ff07000388 */ /* 0x0003e80000000800 */
[----:B------:R1:W-:Y:S04]  /*04b0*/  @P0 STS [R7+0x80], RZ ;  /* 0x000080ff07000388 */ /* 0x0003e80000000800 */
[----:B------:R1:W-:Y:S04]  /*04c0*/  @P0 STS [R7+0x100], RZ ;  /* 0x000100ff07000388 */ /* 0x0003e80000000800 */
[----:B------:R1:W-:Y:S01]  /*04d0*/  @P0 STS [R7+0x180], RZ ;  /* 0x000180ff07000388 */ /* 0x0003e20000000800 */
[----:B------:R-:W-:Y:S05]  /*04e0*/  @!P1 BRA `(.L_x_1) ;  /* 0x0000000000209947 */ /* 0x000fea0003800000 */
[----:B-1----:R-:W-:Y:S02]  /*04f0*/  IMAD R7, R6, 0x4, R9 ;  /* 0x0000000406077824 */ /* 0x002fe400078e0209 */
[----:B------:R-:W-:-:S03]  /*0500*/  IMAD.MOV R6, RZ, RZ, -R10 ;  /* 0x000000ffff067224 */ /* 0x000fc600078e0a0a */
[----:B------:R-:W-:-:S07]  /*0510*/  IADD3 R7, PT, PT, R2, R7, RZ ;  /* 0x0000000702077210 */ /* 0x000fce0007ffe0ff */
.L_x_7:
[----:B------:R-:W-:Y:S01]  /*0520*/  VIADD R6, R6, 0x1 ;  /* 0x0000000106067836 */ /* 0x000fe20000000000 */
[----:B------:R0:W-:Y:S04]  /*0530*/  STS [R7], RZ ;  /* 0x000000ff07007388 */ /* 0x0001e80000000800 */
[----:B------:R-:W-:Y:S01]  /*0540*/  ISETP.NE.AND P0, PT, R6, RZ, PT ;  /* 0x000000ff0600720c */ /* 0x000fe20003f05270 */
[----:B0-----:R-:W-:-:S12]  /*0550*/  VIADD R7, R7, 0x80 ;  /* 0x0000008007077836 */ /* 0x001fd80000000000 */
[----:B------:R-:W-:Y:S05]  /*0560*/  @P0 BRA `(.L_x_7) ;  /* 0xfffffffc00ec0947 */ /* 0x000fea000383ffff */
.L_x_1:
[----:B------:R-:W-:Y:S05]  /*0570*/  BSYNC.RECONVERGENT B0 ;  /* 0x0000000000007941 */ /* 0x000fea0003800200 */
.L_x_0:
[----:B------:R-:W2:Y:S01]  /*0580*/  LDCU UR4, c[0x0][0x390] ;  /* 0x00007200ff0477ac */ /* 0x000ea20008000800 */
[----:B------:R-:W-:Y:S01]  /*0590*/  BSSY.RECONVERGENT B0, `(.L_x_8) ;  /* 0x000000e000007945 */ /* 0x000fe20003800200 */
[----:B------:R-:W-:Y:S01]  /*05a0*/  BAR.SYNC.DEFER_BLOCKING 0x0 ;  /* 0x0000000000007b1d */ /* 0x000fe20000010000 */
[----:B------:R-:W-:Y:S02]  /*05b0*/  ISETP.GE.AND P1, PT, R0, R5, PT ;  /* 0x000000050000720c */ /* 0x000fe40003f26270 */
[----:B--2---:R-:W-:-:S03]  /*05c0*/  ISETP.GE.AND P0, PT, R11, UR4, PT ;  /* 0x000000040b007c0c */ /* 0x004fc6000bf06270 */
[----:B------:R-:W2:Y:S10]  /*05d0*/  LDCU.64 UR4, c[0x0][0x358] ;  /* 0x00006b00ff0477ac */ /* 0x000eb40008000a00 */
[----:B------:R-:W-:Y:S05]  /*05e0*/  @P0 BRA `(.L_x_9) ;  /* 0x0000000000200947 */ /* 0x000fea0003800000 */
[----:B01----:R-:W0:Y:S02]  /*05f0*/  LDC.64 R6, c[0x0][0x380] ;  /* 0x0000e000ff067b82 */ /* 0x003e240000000a00 */
[----:B0-----:R-:W-:-:S06]  /*0600*/  IMAD.WIDE R6, R11, 0x4, R6 ;  /* 0x000000040b067825 */ /* 0x001fcc00078e0206 */
[----:B--2---:R-:W2:Y:S02]  /*0610*/  LDG.E R6, desc[UR4][R6.64] ;  /* 0x0000000406067981 */ /* 0x004ea4000c1e1900 */
[----:B--2---:R-:W-:-:S04]  /*0620*/  ISETP.GE.AND P0, PT, R6, R5, PT ;  /* 0x000000050600720c */ /* 0x004fc80003f06270 */
[----:B------:R-:W-:-:S13]  /*0630*/  ISETP.LT.OR P0, PT, R6, RZ, P0 ;  /* 0x000000ff0600720c */ /* 0x000fda0000701670 */
[----:B------:R-:W-:Y:S05]  /*0640*/  @P0 BRA `(.L_x_9) ;  /* 0x0000000000080947 */ /* 0x000fea0003800000 */
[----:B------:R-:W-:-:S05]  /*0650*/  IMAD R6, R6, 0x4, R4 ;  /* 0x0000000406067824 */ /* 0x000fca00078e0204 */
[----:B------:R3:W-:Y:S02]  /*0660*/  ATOMS.POPC.INC.32 RZ, [R6+URZ] ;  /* 0x0000000006ff7f8c */ /* 0x0007e4000d8000ff */
.L_x_9:
[----:B--2---:R-:W-:Y:S05]  /*0670*/  BSYNC.RECONVERGENT B0 ;  /* 0x0000000000007941 */ /* 0x004fea0003800200 */
.L_x_8:
[----:B------:R-:W-:Y:S06]  /*0680*/  BAR.SYNC.DEFER_BLOCKING 0x0 ;  /* 0x0000000000007b1d */ /* 0x000fec0000010000 */
[----:B------:R-:W-:Y:S05]  /*0690*/  @P1 EXIT ;  /* 0x000000000000194d */ /* 0x000fea0003800000 */
[----:B------:R-:W-:Y:S01]  /*06a0*/  ISETP.GE.U32.AND P0, PT, R3, 0x20, PT ;  /* 0x000000200300780c */ /* 0x000fe20003f06070 */
[----:B------:R-:W-:-:S12]  /*06b0*/  IMAD.MOV.U32 R8, RZ, RZ, RZ ;  /* 0x000000ffff087224 */ /* 0x000fd800078e00ff */
[----:B------:R-:W-:Y:S05]  /*06c0*/  @!P0 BRA `(.L_x_10) ;  /* 0x0000000400108947 */ /* 0x000fea0003800000 */
[----:B---3--:R-:W-:Y:S01]  /*06d0*/  SHF.R.U32.HI R6, RZ, 0x5, R3 ;  /* 0x00000005ff067819 */ /* 0x008fe20000011603 */
[----:B------:R-:W-:-:S03]  /*06e0*/  HFMA2 R8, -RZ, RZ, 0, 0 ;  /* 0x00000000ff087431 */ /* 0x000fc600000001ff */
[C---:B------:R-:W-:Y:S01]  /*06f0*/  LOP3.LUT R13, R6.reuse, 0x7, RZ, 0xc0, !PT ;  /* 0x00000007060d7812 */ /* 0x040fe200078ec0ff */
[----:B01----:R-:W-:-:S03]  /*0700*/  VIADD R7, R6, 0xffffffff ;  /* 0xffffffff06077836 */ /* 0x003fc60000000000 */
[----:B------:R-:W-:Y:S02]  /*0710*/  ISETP.NE.AND P0, PT, R13, RZ, PT ;  /* 0x000000ff0d00720c */ /* 0x000fe40003f05270 */
[----:B------:R-:W-:Y:S01]  /*0720*/  ISETP.GE.U32.AND P1, PT, R7, 0x7, PT ;  /* 0x000000070700780c */ /* 0x000fe20003f26070 */
[----:B------:R-:W-:-:S12]  /*0730*/  IMAD.MOV.U32 R7, RZ, RZ, RZ ;  /* 0x000000ffff077224 */ /* 0x000fd800078e00ff */
[----:B------:R-:W-:Y:S05]  /*0740*/  @!P1 BRA `(.L_x_11) ;  /* 0x0000000000749947 */ /* 0x000fea0003800000 */
[----:B------:R-:W-:Y:S01]  /*0750*/  IMAD R11, R0, 0x4, R9 ;  /* 0x00000004000b7824 */ /* 0x000fe200078e0209 */
[C---:B------:R-:W-:Y:S01]  /*0760*/  LOP3.LUT R9, R6.reuse, 0x7fffff8, RZ, 0xc0, !PT ;  /* 0x07fffff806097812 */ /* 0x040fe200078ec0ff */
[----:B------:R-:W-:Y:S01]  /*0770*/  IMAD.MOV.U32 R8, RZ, RZ, RZ ;  /* 0x000000ffff087224 */ /* 0x000fe200078e00ff */
[----:B------:R-:W-:Y:S01]  /*0780*/  LOP3.LUT R7, R6, 0x38, RZ, 0xc0, !PT ;  /* 0x0000003806077812 */ /* 0x000fe200078ec0ff */
[----:B------:R-:W-:Y:S02]  /*0790*/  IMAD.IADD R2, R2, 0x1, R11 ;  /* 0x0000000102027824 */ /* 0x000fe400078e020b */
[----:B------:R-:W-:-:S07]  /*07a0*/  IMAD.MOV R9, RZ, RZ, -R9 ;  /* 0x000000ffff097224 */ /* 0x000fce00078e0a09 */
.L_x_12:
[----:B------:R-:W-:Y:S01]  /*07b0*/  IMAD R10, R5, 0x4, R2 ;  /* 0x00000004050a7824 */ /* 0x000fe200078e0202 */
[----:B------:R0:W-:Y:S01]  /*07c0*/  LDS R11, [R2] ;  /* 0x00000000020b7984 */ /* 0x0001e20000000800 */
[----:B------:R-:W-:Y:S02]  /*07d0*/  VIADD R9, R9, 0x8 ;  /* 0x0000000809097836 */ /* 0x000fe40000000000 */
[----:B------:R-:W-:Y:S02]  /*07e0*/  IMAD R12, R5, 0x4, R10 ;  /* 0x00000004050c7824 */ /* 0x000fe400078e020a */
[----:B------:R-:W1:Y:S01]  /*07f0*/  LDS R10, [R10] ;  /* 0x000000000a0a7984 */ /* 0x000e620000000800 */
[----:B------:R-:W-:Y:S02]  /*0800*/  ISETP.NE.AND P1, PT, R9, RZ, PT ;  /* 0x000000ff0900720c */ /* 0x000fe40003f25270 */
[C---:B------:R-:W-:Y:S02]  /*0810*/  LEA R14, R5.reuse, R12, 0x2 ;  /* 0x0000000c050e7211 */ /* 0x040fe400078e10ff */
[----:B------:R-:W-:Y:S01]  /*0820*/  LDS R12, [R12] ;  /* 0x000000000c0c7984 */ /* 0x000fe20000000800 */
[----:B0-----:R-:W-:-:S02]  /*0830*/  LEA R2, R5, R2, 0x5 ;  /* 0x0000000205027211 */ /* 0x001fc400078e28ff */
[C---:B------:R-:W-:Y:S02]  /*0840*/  IMAD R16, R5.reuse, 0x4, R14 ;  /* 0x0000000405107824 */ /* 0x040fe400078e020e */
[----:B------:R-:W0:Y:S02]  /*0850*/  LDS R14, [R14] ;  /* 0x000000000e0e7984 */ /* 0x000e240000000800 */
[C---:B------:R-:W-:Y:S02]  /*0860*/  IMAD R18, R5.reuse, 0x4, R16 ;  /* 0x0000000405127824 */ /* 0x040fe400078e0210 */
[----:B------:R-:W-:Y:S02]  /*0870*/  LDS R16, [R16] ;  /* 0x0000000010107984 */ /* 0x000fe40000000800 */
[C---:B------:R-:W-:Y:S02]  /*0880*/  IMAD R20, R5.reuse, 0x4, R18 ;  /* 0x0000000405147824 */ /* 0x040fe400078e0212 */
[----:B------:R-:W2:Y:S02]  /*0890*/  LDS R18, [R18] ;  /* 0x0000000012127984 */ /* 0x000ea40000000800 */
[----:B------:R-:W-:-:S02]  /*08a0*/  IMAD R15, R5, 0x4, R20 ;  /* 0x00000004050f7824 */ /* 0x000fc400078e0214 */
[----:B------:R-:W-:Y:S04]  /*08b0*/  LDS R20, [R20] ;  /* 0x0000000014147984 */ /* 0x000fe80000000800 */
[----:B------:R-:W3:Y:S01]  /*08c0*/  LDS R15, [R15] ;  /* 0x000000000f0f7984 */ /* 0x000ee20000000800 */
[----:B-1----:R-:W-:-:S04]  /*08d0*/  IADD3 R11, PT, PT, R10, R11, R8 ;  /* 0x0000000b0a0b7210 */ /* 0x002fc80007ffe008 */
[----:B0-----:R-:W-:-:S04]  /*08e0*/  IADD3 R11, PT, PT, R14, R12, R11 ;  /* 0x0000000c0e0b7210 */ /* 0x001fc80007ffe00b */
[----:B--2---:R-:W-:-:S04]  /*08f0*/  IADD3 R11, PT, PT, R18, R16, R11 ;  /* 0x00000010120b7210 */ /* 0x004fc80007ffe00b */
[----:B---3--:R-:W-:Y:S01]  /*0900*/  IADD3 R8, PT, PT, R15, R20, R11 ;  /* 0x000000140f087210 */ /* 0x008fe20007ffe00b */
[----:B------:R-:W-:Y:S06]  /*0910*/  @P1 BRA `(.L_x_12) ;  /* 0xfffffffc00a41947 */ /* 0x000fec000383ffff */
.L_x_11:
[----:B------:R-:W-:Y:S05]  /*0920*/  @!P0 BRA `(.L_x_10) ;  /* 0x0000000000788947 */ /* 0x000fea0003800000 */
[----:B------:R-:W-:Y:S02]  /*0930*/  ISETP.GE.U32.AND P0, PT, R13, 0x4, PT ;  /* 0x000000040d00780c */ /* 0x000fe40003f06070 */
[----:B------:R-:W-:-:S11]  /*0940*/  LOP3.LUT P1, R13, R6, 0x3, RZ, 0xc0, !PT ;  /* 0x00000003060d7812 */ /* 0x000fd6000782c0ff */
[----:B------:R-:W-:Y:S05]  /*0950*/  @!P0 BRA `(.L_x_13) ;  /* 0x0000000000308947 */ /* 0x000fea0003800000 */
[C---:B------:R-:W-:Y:S02]  /*0960*/  IMAD R9, R7.reuse, R5, R0 ;  /* 0x0000000507097224 */ /* 0x040fe400078e0200 */
[----:B------:R-:W-:Y:S02]  /*0970*/  VIADD R7, R7, 0x4 ;  /* 0x0000000407077836 */ /* 0x000fe40000000000 */
[----:B------:R-:W-:-:S04]  /*0980*/  IMAD R2, R9, 0x4, R4 ;  /* 0x0000000409027824 */ /* 0x000fc800078e0204 */
[C---:B------:R-:W-:Y:S01]  /*0990*/  IMAD R6, R5.reuse, 0x4, R2 ;  /* 0x0000000405067824 */ /* 0x040fe200078e0202 */
[----:B------:R-:W-:Y:S03]  /*09a0*/  LDS R9, [R2] ;  /* 0x0000000002097984 */ /* 0x000fe60000000800 */
[C---:B------:R-:W-:Y:S02]  /*09b0*/  IMAD R10, R5.reuse, 0x4, R6 ;  /* 0x00000004050a7824 */ /* 0x040fe400078e0206 */
[----:B------:R-:W0:Y:S02]  /*09c0*/  LDS R6, [R6] ;  /* 0x0000000006067984 */ /* 0x000e240000000800 */
[----:B------:R-:W-:Y:S02]  /*09d0*/  IMAD R12, R5, 0x4, R10 ;  /* 0x00000004050c7824 */ /* 0x000fe400078e020a */
[----:B------:R-:W-:Y:S04]  /*09e0*/  LDS R11, [R10] ;  /* 0x000000000a0b7984 */ /* 0x000fe80000000800 */
[----:B------:R-:W1:Y:S01]  /*09f0*/  LDS R12, [R12] ;  /* 0x000000000c0c7984 */ /* 0x000e620000000800 */
[----:B0-----:R-:W-:-:S04]  /*0a00*/  IADD3 R8, PT, PT, R6, R9, R8 ;  /* 0x0000000906087210 */ /* 0x001fc80007ffe008 */
[----:B-1----:R-:W-:-:S07]  /*0a10*/  IADD3 R8, PT, PT, R12, R11, R8 ;  /* 0x0000000b0c087210 */ /* 0x002fce0007ffe008 */
.L_x_13:
[----:B------:R-:W-:Y:S05]  /*0a20*/  @!P1 BRA `(.L_x_10) ;  /* 0x0000000000389947 */ /* 0x000fea0003800000 */
[----:B------:R-:W-:Y:S02]  /*0a30*/  ISETP.NE.AND P0, PT, R13, 0x1, PT ;  /* 0x000000010d00780c */ /* 0x000fe40003f05270 */
[----:B------:R-:W-:-:S11]  /*0a40*/  LOP3.LUT P1, RZ, R3, 0x20, RZ, 0xc0, !PT ;  /* 0x0000002003ff7812 */ /* 0x000fd6000782c0ff */
[----:B------:R-:W-:Y:S05]  /*0a50*/  @!P0 BRA `(.L_x_14) ;  /* 0x00000000001c8947 */ /* 0x000fea0003800000 */
[C---:B------:R-:W-:Y:S02]  /*0a60*/  IMAD R3, R7.reuse, R5, R0 ;  /* 0x0000000507037224 */ /* 0x040fe400078e0200 */
[----:B------:R-:W-:-:S03]  /*0a70*/  VIADD R7, R7, 0x2 ;  /* 0x0000000207077836 */ /* 0x000fc60000000000 */
[----:B------:R-:W-:-:S05]  /*0a80*/  LEA R2, R3, R4, 0x2 ;  /* 0x0000000403027211 */ /* 0x000fca00078e10ff */
[----:B------:R-:W-:Y:S01]  /*0a90*/  IMAD R6, R5, 0x4, R2 ;  /* 0x0000000405067824 */ /* 0x000fe200078e0202 */
[----:B------:R-:W-:Y:S05]  /*0aa0*/  LDS R3, [R2] ;  /* 0x0000000002037984 */ /* 0x000fea0000000800 */
[----:B------:R-:W0:Y:S02]  /*0ab0*/  LDS R6, [R6] ;  /* 0x0000000006067984 */ /* 0x000e240000000800 */
[----:B0-----:R-:W-:-:S07]  /*0ac0*/  IADD3 R8, PT, PT, R6, R3, R8 ;  /* 0x0000000306087210 */ /* 0x001fce0007ffe008 */
.L_x_14:
[----:B------:R-:W-:-:S04]  /*0ad0*/  @P1 IMAD R5, R7, R5, R0 ;  /* 0x0000000507051224 */ /* 0x000fc800078e0200 */
[----:B------:R-:W-:-:S06]  /*0ae0*/  @P1 IMAD R5, R5, 0x4, R4 ;  /* 0x0000000405051824 */ /* 0x000fcc00078e0204 */
[----:B------:R-:W0:Y:S02]  /*0af0*/  @P1 LDS R5, [R5] ;  /* 0x0000000005051984 */ /* 0x000e240000000800 */
[----:B0-----:R-:W-:-:S07]  /*0b00*/  @P1 IMAD.IADD R8, R8, 0x1, R5 ;  /* 0x0000000108081824 */ /* 0x001fce00078e0205 */
.L_x_10:
[----:B------:R-:W2:Y:S02]  /*0b10*/  LDC.64 R2, c[0x0][0x388] ;  /* 0x0000e200ff027b82 */ /* 0x000ea40000000a00 */
[----:B--2---:R-:W-:-:S05]  /*0b20*/  IMAD.WIDE.U32 R2, R0, 0x4, R2 ;  /* 0x0000000400027825 */ /* 0x004fca00078e0002 */
[----:B------:R-:W-:Y:S01]  /*0b30*/  REDG.E.ADD.STRONG.GPU desc[UR4][R2.64], R8 ;  /* 0x000000080200798e */ /* 0x000fe2000c12e104 */
[----:B------:R-:W-:Y:S05]  /*0b40*/  EXIT ;  /* 0x000000000000794d */ /* 0x000fea0003800000 */
.L_x_15:
[----:B------:R-:W-:-:S00]  /*0b50*/  BRA `(.L_x_15) ;  /* 0xfffffffc00fc7947 */ /* 0x000fc0000383ffff */
[----:B------:R-:W-:-:S00]  /*0b60*/  NOP ;  /* 0x0000000000007918 */ /* 0x000fc00000000000 */
        /* <DEDUP_REMOVED lines=9> */
.L_x_16:


//--------------------- .nv.shared._Z22computeHistogramKernelPKiPiii --------------------------
	.section	.nv.shared._Z22computeHistogramKernelPKiPiii,"aw",@nobits
	.sectionflags	@""
	.align	16
	.zero		1024


//--------------------- .nv.shared.reserved.0     --------------------------
	.section	.nv.shared.reserved.0,"aw",@nobits
	.weak		__nv_reservedSMEM_offset_0_alias
	.size		__nv_reservedSMEM_offset_0_alias, 0, 64
	.other		__nv_reservedSMEM_offset_0_alias,@"STO_CUDA_RESERVED_SHARED STV_DEFAULT"
__nv_reservedSMEM_offset_0_alias:
	.zero		0
	.zero		64


//--------------------- .nv.constant0._Z22computeHistogramKernelPKiPiii --------------------------
	.section	.nv.constant0._Z22computeHistogramKernelPKiPiii,"a",@progbits
	.sectionflags	@""
	.align	4
.nv.constant0._Z22computeHistogramKernelPKiPiii:
	.zero		920


//--------------------- SYMBOLS --------------------------

	.type		.nv.reservedSmem.offset0,@object
	.size		.nv.reservedSmem.offset0,0x4
	.type		.nv.reservedSmem.cap,@object
	.size		.nv.reservedSmem.cap,0x4
